//
// Generated by NVIDIA NVVM Compiler
//
// Compiler Build ID: CL-36424714
// Cuda compilation tools, release 13.0, V13.0.88
// Based on NVVM 20.0.0
//

.version 9.0
.target sm_100
.address_size 64

	// .globl	_Z18calculate_productsPiS_S_im

.visible .entry _Z18calculate_productsPiS_S_im(
	.param .u64 .ptr .align 1 _Z18calculate_productsPiS_S_im_param_0,
	.param .u64 .ptr .align 1 _Z18calculate_productsPiS_S_im_param_1,
	.param .u64 .ptr .align 1 _Z18calculate_productsPiS_S_im_param_2,
	.param .u32 _Z18calculate_productsPiS_S_im_param_3,
	.param .u64 _Z18calculate_productsPiS_S_im_param_4
)
{
	.reg .pred 	%p<12>;
	.reg .b32 	%r<143>;
	.reg .b64 	%rd<21>;

	ld.param.u64 	%rd9, [_Z18calculate_productsPiS_S_im_param_0];
	ld.param.u64 	%rd10, [_Z18calculate_productsPiS_S_im_param_1];
	ld.param.u64 	%rd11, [_Z18calculate_productsPiS_S_im_param_2];
	ld.param.u32 	%r33, [_Z18calculate_productsPiS_S_im_param_3];
	cvta.to.global.u64 	%rd1, %rd11;
	setp.lt.s32 	%p1, %r33, 1;
	@%p1 bra 	$L__BB0_16;
	cvta.to.global.u64 	%rd12, %rd9;
	mov.u32 	%r35, %ntid.x;
	mov.u32 	%r36, %ctaid.x;
	mul.lo.s32 	%r37, %r36, %r35;
	mul.wide.s32 	%rd13, %r37, 4;
	add.s64 	%rd2, %rd12, %rd13;
	ld.global.u32 	%r142, [%rd2];
	and.b32  	%r2, %r33, 15;
	add.s32 	%r3, %r2, -1;
	and.b32  	%r4, %r33, 7;
	add.s32 	%r5, %r4, -1;
	and.b32  	%r6, %r33, 2147483632;
	and.b32  	%r7, %r33, 3;
	neg.s32 	%r8, %r6;
	add.s64 	%rd3, %rd1, 32;
	cvta.to.global.u64 	%rd4, %rd10;
	mov.b32 	%r130, 0;
$L__BB0_2:
	setp.lt.u32 	%p2, %r33, 16;
	mul.wide.u32 	%rd14, %r130, 4;
	add.s64 	%rd5, %rd4, %rd14;
	mov.b32 	%r138, 0;
	@%p2 bra 	$L__BB0_5;
	mov.u64 	%rd20, %rd3;
	mov.u32 	%r131, %r8;
$L__BB0_4:
	.pragma "nounroll";
	ld.global.u32 	%r40, [%rd5];
	ld.global.u32 	%r41, [%rd20+-32];
	mad.lo.s32 	%r42, %r41, %r40, %r142;
	st.global.u32 	[%rd2], %r42;
	ld.global.u32 	%r43, [%rd5];
	ld.global.u32 	%r44, [%rd20+-28];
	mad.lo.s32 	%r45, %r44, %r43, %r42;
	st.global.u32 	[%rd2], %r45;
	ld.global.u32 	%r46, [%rd5];
	ld.global.u32 	%r47, [%rd20+-24];
	mad.lo.s32 	%r48, %r47, %r46, %r45;
	st.global.u32 	[%rd2], %r48;
	ld.global.u32 	%r49, [%rd5];
	ld.global.u32 	%r50, [%rd20+-20];
	mad.lo.s32 	%r51, %r50, %r49, %r48;
	st.global.u32 	[%rd2], %r51;
	ld.global.u32 	%r52, [%rd5];
	ld.global.u32 	%r53, [%rd20+-16];
	mad.lo.s32 	%r54, %r53, %r52, %r51;
	st.global.u32 	[%rd2], %r54;
	ld.global.u32 	%r55, [%rd5];
	ld.global.u32 	%r56, [%rd20+-12];
	mad.lo.s32 	%r57, %r56, %r55, %r54;
	st.global.u32 	[%rd2], %r57;
	ld.global.u32 	%r58, [%rd5];
	ld.global.u32 	%r59, [%rd20+-8];
	mad.lo.s32 	%r60, %r59, %r58, %r57;
	st.global.u32 	[%rd2], %r60;
	ld.global.u32 	%r61, [%rd5];
	ld.global.u32 	%r62, [%rd20+-4];
	mad.lo.s32 	%r63, %r62, %r61, %r60;
	st.global.u32 	[%rd2], %r63;
	ld.global.u32 	%r64, [%rd5];
	ld.global.u32 	%r65, [%rd20];
	mad.lo.s32 	%r66, %r65, %r64, %r63;
	st.global.u32 	[%rd2], %r66;
	ld.global.u32 	%r67, [%rd5];
	ld.global.u32 	%r68, [%rd20+4];
	mad.lo.s32 	%r69, %r68, %r67, %r66;
	st.global.u32 	[%rd2], %r69;
	ld.global.u32 	%r70, [%rd5];
	ld.global.u32 	%r71, [%rd20+8];
	mad.lo.s32 	%r72, %r71, %r70, %r69;
	st.global.u32 	[%rd2], %r72;
	ld.global.u32 	%r73, [%rd5];
	ld.global.u32 	%r74, [%rd20+12];
	mad.lo.s32 	%r75, %r74, %r73, %r72;
	st.global.u32 	[%rd2], %r75;
	ld.global.u32 	%r76, [%rd5];
	ld.global.u32 	%r77, [%rd20+16];
	mad.lo.s32 	%r78, %r77, %r76, %r75;
	st.global.u32 	[%rd2], %r78;
	ld.global.u32 	%r79, [%rd5];
	ld.global.u32 	%r80, [%rd20+20];
	mad.lo.s32 	%r81, %r80, %r79, %r78;
	st.global.u32 	[%rd2], %r81;
	ld.global.u32 	%r82, [%rd5];
	ld.global.u32 	%r83, [%rd20+24];
	mad.lo.s32 	%r84, %r83, %r82, %r81;
	st.global.u32 	[%rd2], %r84;
	ld.global.u32 	%r85, [%rd5];
	ld.global.u32 	%r86, [%rd20+28];
	mad.lo.s32 	%r142, %r86, %r85, %r84;
	st.global.u32 	[%rd2], %r142;
	add.s32 	%r131, %r131, 16;
	add.s64 	%rd20, %rd20, 64;
	setp.ne.s32 	%p3, %r131, 0;
	mov.u32 	%r138, %r6;
	@%p3 bra 	$L__BB0_4;
$L__BB0_5:
	setp.eq.s32 	%p4, %r2, 0;
	@%p4 bra 	$L__BB0_15;
	setp.lt.u32 	%p5, %r3, 7;
	@%p5 bra 	$L__BB0_8;
	ld.global.u32 	%r88, [%rd5];
	mul.wide.u32 	%rd15, %r138, 4;
	add.s64 	%rd16, %rd1, %rd15;
	ld.global.u32 	%r89, [%rd16];
	mad.lo.s32 	%r90, %r89, %r88, %r142;
	st.global.u32 	[%rd2], %r90;
	ld.global.u32 	%r91, [%rd5];
	ld.global.u32 	%r92, [%rd16+4];
	mad.lo.s32 	%r93, %r92, %r91, %r90;
	st.global.u32 	[%rd2], %r93;
	ld.global.u32 	%r94, [%rd5];
	ld.global.u32 	%r95, [%rd16+8];
	mad.lo.s32 	%r96, %r95, %r94, %r93;
	st.global.u32 	[%rd2], %r96;
	ld.global.u32 	%r97, [%rd5];
	ld.global.u32 	%r98, [%rd16+12];
	mad.lo.s32 	%r99, %r98, %r97, %r96;
	st.global.u32 	[%rd2], %r99;
	ld.global.u32 	%r100, [%rd5];
	ld.global.u32 	%r101, [%rd16+16];
	mad.lo.s32 	%r102, %r101, %r100, %r99;
	st.global.u32 	[%rd2], %r102;
	ld.global.u32 	%r103, [%rd5];
	ld.global.u32 	%r104, [%rd16+20];
	mad.lo.s32 	%r105, %r104, %r103, %r102;
	st.global.u32 	[%rd2], %r105;
	ld.global.u32 	%r106, [%rd5];
	ld.global.u32 	%r107, [%rd16+24];
	mad.lo.s32 	%r108, %r107, %r106, %r105;
	st.global.u32 	[%rd2], %r108;
	ld.global.u32 	%r109, [%rd5];
	ld.global.u32 	%r110, [%rd16+28];
	mad.lo.s32 	%r142, %r110, %r109, %r108;
	st.global.u32 	[%rd2], %r142;
	add.s32 	%r138, %r138, 8;
$L__BB0_8:
	setp.eq.s32 	%p6, %r4, 0;
	@%p6 bra 	$L__BB0_15;
	setp.lt.u32 	%p7, %r5, 3;
	@%p7 bra 	$L__BB0_11;
	ld.global.u32 	%r112, [%rd5];
	mul.wide.u32 	%rd17, %r138, 4;
	add.s64 	%rd18, %rd1, %rd17;
	ld.global.u32 	%r113, [%rd18];
	mad.lo.s32 	%r114, %r113, %r112, %r142;
	st.global.u32 	[%rd2], %r114;
	ld.global.u32 	%r115, [%rd5];
	ld.global.u32 	%r116, [%rd18+4];
	mad.lo.s32 	%r117, %r116, %r115, %r114;
	st.global.u32 	[%rd2], %r117;
	ld.global.u32 	%r118, [%rd5];
	ld.global.u32 	%r119, [%rd18+8];
	mad.lo.s32 	%r120, %r119, %r118, %r117;
	st.global.u32 	[%rd2], %r120;
	ld.global.u32 	%r121, [%rd5];
	ld.global.u32 	%r122, [%rd18+12];
	mad.lo.s32 	%r142, %r122, %r121, %r120;
	st.global.u32 	[%rd2], %r142;
	add.s32 	%r138, %r138, 4;
$L__BB0_11:
	setp.eq.s32 	%p8, %r7, 0;
	@%p8 bra 	$L__BB0_15;
	setp.eq.s32 	%p9, %r7, 1;
	ld.global.u32 	%r123, [%rd5];
	mul.wide.u32 	%rd19, %r138, 4;
	add.s64 	%rd8, %rd1, %rd19;
	ld.global.u32 	%r124, [%rd8];
	mad.lo.s32 	%r142, %r124, %r123, %r142;
	st.global.u32 	[%rd2], %r142;
	@%p9 bra 	$L__BB0_15;
	setp.eq.s32 	%p10, %r7, 2;
	ld.global.u32 	%r125, [%rd5];
	ld.global.u32 	%r126, [%rd8+4];
	mad.lo.s32 	%r142, %r126, %r125, %r142;
	st.global.u32 	[%rd2], %r142;
	@%p10 bra 	$L__BB0_15;
	ld.global.u32 	%r127, [%rd5];
	ld.global.u32 	%r128, [%rd8+8];
	mad.lo.s32 	%r142, %r128, %r127, %r142;
	st.global.u32 	[%rd2], %r142;
$L__BB0_15:
	add.s32 	%r130, %r130, 1;
	setp.ne.s32 	%p11, %r130, %r33;
	@%p11 bra 	$L__BB0_2;
$L__BB0_16:
	ret;

}
	// .globl	_Z17reduce_polynomialPiS_m
.visible .entry _Z17reduce_polynomialPiS_m(
	.param .u64 .ptr .align 1 _Z17reduce_polynomialPiS_m_param_0,
	.param .u64 .ptr .align 1 _Z17reduce_polynomialPiS_m_param_1,
	.param .u64 _Z17reduce_polynomialPiS_m_param_2
)
{
	.reg .pred 	%p<9>;
	.reg .b32 	%r<17>;
	.reg .b64 	%rd<29>;

	ld.param.u64 	%rd11, [_Z17reduce_polynomialPiS_m_param_0];
	ld.param.u64 	%rd12, [_Z17reduce_polynomialPiS_m_param_1];
	ld.param.u64 	%rd13, [_Z17reduce_polynomialPiS_m_param_2];
	mov.u32 	%r16, %ctaid.x;
	cvt.u64.u32 	%rd1, %r16;
	add.s64 	%rd15, %rd13, -1;
	and.b64  	%rd16, %rd15, 9223372036854775807;
	setp.ge.u64 	%p1, %rd16, %rd1;
	mov.b64 	%rd28, 0;
	@%p1 bra 	$L__BB1_5;
	and.b64  	%rd17, %rd13, -4294967296;
	setp.ne.s64 	%p2, %rd17, 0;
	@%p2 bra 	$L__BB1_3;
	cvt.u32.u64 	%r9, %rd13;
	cvt.u32.u64 	%r10, %rd1;
	rem.u32 	%r11, %r10, %r9;
	cvt.u64.u32 	%rd26, %r11;
	bra.uni 	$L__BB1_4;
$L__BB1_3:
	rem.u64 	%rd26, %rd1, %rd13;
$L__BB1_4:
	add.s64 	%rd28, %rd26, 1;
	cvt.u32.u64 	%r12, %rd13;
	add.s32 	%r16, %r12, -1;
$L__BB1_5:
	setp.lt.s32 	%p3, %r16, 0;
	setp.le.u64 	%p4, %rd13, %rd28;
	or.pred  	%p5, %p3, %p4;
	@%p5 bra 	$L__BB1_8;
	cvta.to.global.u64 	%rd19, %rd12;
	shl.b64 	%rd20, %rd1, 2;
	add.s64 	%rd7, %rd19, %rd20;
	ld.global.u32 	%r15, [%rd7];
	cvta.to.global.u64 	%rd8, %rd11;
$L__BB1_7:
	cvt.u64.u32 	%rd21, %r16;
	mad.lo.s64 	%rd22, %rd13, %rd21, %rd28;
	shl.b64 	%rd23, %rd22, 2;
	add.s64 	%rd24, %rd8, %rd23;
	ld.global.u32 	%r13, [%rd24];
	add.s32 	%r15, %r15, %r13;
	st.global.u32 	[%rd7], %r15;
	add.s32 	%r8, %r16, -1;
	setp.ne.s32 	%p6, %r16, 0;
	add.s64 	%rd25, %rd28, 1;
	and.b64  	%rd28, %rd25, 4294967295;
	setp.gt.u64 	%p7, %rd13, %rd28;
	and.pred  	%p8, %p6, %p7;
	mov.u32 	%r16, %r8;
	@%p8 bra 	$L__BB1_7;
$L__BB1_8:
	ret;

}


// ===== COMPILED SASS (sm_100) =====

	.target	sm_100

	.elftype	@"ET_EXEC"


//--------------------- .note.nv.tkinfo           --------------------------
	.section	.note.nv.tkinfo,"",@"SHT_NOTE"
	.sectionflags	@"SHF_NOTE_NV_TKINFO"
	.tkinfo
        /*0018*/ 	.word	0x00000002
        /*0030*/ 	.string	""
        /*0030*/ 	.string	"ptxas"
        /*0030*/ 	.string	"Cuda compilation tools, release 13.0, V13.0.88"
        /*0030*/ 	.string	"Build cuda_13.0.r13.0/compiler.36424714_0"
        /*0030*/ 	.string	"-arch sm_100 -m 64 "



//--------------------- .note.nv.cuinfo           --------------------------
	.section	.note.nv.cuinfo,"",@"SHT_NOTE"
	.sectionflags	@"SHF_NOTE_NV_CUINFO"
        /*0018*/ 	.short	0x0002
        /*001a*/ 	.short	0x0064
        /*001c*/ 	.short	0x0082
	.zero		2


//--------------------- .nv.info                  --------------------------
	.section	.nv.info,"",@"SHT_CUDA_INFO"
	.align	4


	//----- nvinfo : EIATTR_REGCOUNT
	.align		4
        /*0000*/ 	.byte	0x04, 0x2f
        /*0002*/ 	.short	(.L_1 - .L_0)
	.align		4
.L_0:
        /*0004*/ 	.word	index@(_Z18calculate_productsPiS_S_im)
        /*0008*/ 	.word	0x00000016


	//----- nvinfo : EIATTR_FRAME_SIZE
	.align		4
.L_1:
        /*000c*/ 	.byte	0x04, 0x11
        /*000e*/ 	.short	(.L_3 - .L_2)
	.align		4
.L_2:
        /*0010*/ 	.word	index@(_Z18calculate_productsPiS_S_im)
        /*0014*/ 	.word	0x00000000


	//----- nvinfo : EIATTR_REGCOUNT
	.align		4
.L_3:
        /*0018*/ 	.byte	0x04, 0x2f
        /*001a*/ 	.short	(.L_5 - .L_4)
	.align		4
.L_4:
        /*001c*/ 	.word	index@(_Z17reduce_polynomialPiS_m)
        /*0020*/ 	.word	0x00000012


	//----- nvinfo : EIATTR_FRAME_SIZE
	.align		4
.L_5:
        /*0024*/ 	.byte	0x04, 0x11
        /*0026*/ 	.short	(.L_7 - .L_6)
	.align		4
.L_6:
        /*0028*/ 	.word	index@($__internal_0_$__cuda_sm20_rem_u64)
        /*002c*/ 	.word	0x00000000


	//----- nvinfo : EIATTR_FRAME_SIZE
	.align		4
.L_7:
        /*0030*/ 	.byte	0x04, 0x11
        /*0032*/ 	.short	(.L_9 - .L_8)
	.align		4
.L_8:
        /*0034*/ 	.word	index@(_Z17reduce_polynomialPiS_m)
        /*0038*/ 	.word	0x00000000


	//----- nvinfo : EIATTR_MIN_STACK_SIZE
	.align		4
.L_9:
        /*003c*/ 	.byte	0x04, 0x12
        /*003e*/ 	.short	(.L_11 - .L_10)
	.align		4
.L_10:
        /*0040*/ 	.word	index@(_Z17reduce_polynomialPiS_m)
        /*0044*/ 	.word	0x00000000


	//----- nvinfo : EIATTR_MIN_STACK_SIZE
	.align		4
.L_11:
        /*0048*/ 	.byte	0x04, 0x12
        /*004a*/ 	.short	(.L_13 - .L_12)
	.align		4
.L_12:
        /*004c*/ 	.word	index@(_Z18calculate_productsPiS_S_im)
        /*0050*/ 	.word	0x00000000
.L_13:


//--------------------- .nv.compat                --------------------------
	.section	.nv.compat,"",@"SHT_CUDA_COMPAT_INFO"
	.align	4
        /*0000*/ 	.byte	0x02, 0x09, 0x00, 0x00, 0x02, 0x02, 0x01, 0x00, 0x02, 0x05, 0x05, 0x00, 0x03, 0x07, 0x01, 0x01
        /*0010*/ 	.byte	0x02, 0x03, 0x00, 0x00, 0x02, 0x06, 0x01, 0x00, 0x04, 0x0b, 0x08, 0x00, 0x09, 0x00, 0x00, 0x00
        /*0020*/ 	.byte	0x00, 0x00, 0x00, 0x00


//--------------------- .nv.info._Z17reduce_polynomialPiS_m --------------------------
	.section	.nv.info._Z17reduce_polynomialPiS_m,"",@"SHT_CUDA_INFO"
	.sectionflags	@""
	.align	4


	//----- nvinfo : EIATTR_CUDA_API_VERSION
	.align		4
        /*0000*/ 	.byte	0x04, 0x37
        /*0002*/ 	.short	(.L_15 - .L_14)
.L_14:
        /*0004*/ 	.word	0x00000082


	//----- nvinfo : EIATTR_KPARAM_INFO
	.align		4
.L_15:
        /*0008*/ 	.byte	0x04, 0x17
        /*000a*/ 	.short	(.L_17 - .L_16)
.L_16:
        /*000c*/ 	.word	0x00000000
        /*0010*/ 	.short	0x0002
        /*0012*/ 	.short	0x0010
        /*0014*/ 	.byte	0x00, 0xf0, 0x21, 0x00


	//----- nvinfo : EIATTR_KPARAM_INFO
	.align		4
.L_17:
        /*0018*/ 	.byte	0x04, 0x17
        /*001a*/ 	.short	(.L_19 - .L_18)
.L_18:
        /*001c*/ 	.word	0x00000000
        /*0020*/ 	.short	0x0001
        /*0022*/ 	.short	0x0008
        /*0024*/ 	.byte	0x00, 0xf5, 0x21, 0x00


	//----- nvinfo : EIATTR_KPARAM_INFO
	.align		4
.L_19:
        /*0028*/ 	.byte	0x04, 0x17
        /*002a*/ 	.short	(.L_21 - .L_20)
.L_20:
        /*002c*/ 	.word	0x00000000
        /*0030*/ 	.short	0x0000
        /*0032*/ 	.short	0x0000
        /*0034*/ 	.byte	0x00, 0xf5, 0x21, 0x00


	//----- nvinfo : EIATTR_SPARSE_MMA_MASK
	.align		4
.L_21:
        /*0038*/ 	.byte	0x03, 0x50
        /*003a*/ 	.short	0x0000


	//----- nvinfo : EIATTR_MAXREG_COUNT
	.align		4
        /*003c*/ 	.byte	0x03, 0x1b
        /*003e*/ 	.short	0x00ff


	//----- nvinfo : EIATTR_MERCURY_ISA_VERSION
	.align		4
        /*0040*/ 	.byte	0x03, 0x5f
        /*0042*/ 	.short	0x0101


	//----- nvinfo : EIATTR_VRC_CTA_INIT_COUNT
	.align		4
        /*0044*/ 	.byte	0x02, 0x4a
	.zero		1
	.zero		1


	//----- nvinfo : EIATTR_EXIT_INSTR_OFFSETS
	.align		4
        /*0048*/ 	.byte	0x04, 0x1c
        /*004a*/ 	.short	(.L_23 - .L_22)


	//   ....[0]....
.L_22:
        /*004c*/ 	.word	0x000002c0


	//   ....[1]....
        /*0050*/ 	.word	0x00000440


	//----- nvinfo : EIATTR_CRS_STACK_SIZE
	.align		4
.L_23:
        /*0054*/ 	.byte	0x04, 0x1e
        /*0056*/ 	.short	(.L_25 - .L_24)
.L_24:
        /*0058*/ 	.word	0x00000000


	//----- nvinfo : EIATTR_CBANK_PARAM_SIZE
	.align		4
.L_25:
        /*005c*/ 	.byte	0x03, 0x19
        /*005e*/ 	.short	0x0018


	//----- nvinfo : EIATTR_PARAM_CBANK
	.align		4
        /*0060*/ 	.byte	0x04, 0x0a
        /*0062*/ 	.short	(.L_27 - .L_26)
	.align		4
.L_26:
        /*0064*/ 	.word	index@(.nv.constant0._Z17reduce_polynomialPiS_m)
        /*0068*/ 	.short	0x0380
        /*006a*/ 	.short	0x0018


	//----- nvinfo : EIATTR_SW_WAR
	.align		4
.L_27:
        /*006c*/ 	.byte	0x04, 0x36
        /*006e*/ 	.short	(.L_29 - .L_28)
.L_28:
        /*0070*/ 	.word	0x00000008
.L_29:


//--------------------- .nv.info._Z18calculate_productsPiS_S_im --------------------------
	.section	.nv.info._Z18calculate_productsPiS_S_im,"",@"SHT_CUDA_INFO"
	.sectionflags	@""
	.align	4


	//----- nvinfo : EIATTR_CUDA_API_VERSION
	.align		4
        /*0000*/ 	.byte	0x04, 0x37
        /*0002*/ 	.short	(.L_31 - .L_30)
.L_30:
        /*0004*/ 	.word	0x00000082


	//----- nvinfo : EIATTR_KPARAM_INFO
	.align		4
.L_31:
        /*0008*/ 	.byte	0x04, 0x17
        /*000a*/ 	.short	(.L_33 - .L_32)
.L_32:
        /*000c*/ 	.word	0x00000000
        /*0010*/ 	.short	0x0004
        /*0012*/ 	.short	0x0020
        /*0014*/ 	.byte	0x00, 0xf0, 0x21, 0x00


	//----- nvinfo : EIATTR_KPARAM_INFO
	.align		4
.L_33:
        /*0018*/ 	.byte	0x04, 0x17
        /*001a*/ 	.short	(.L_35 - .L_34)
.L_34:
        /*001c*/ 	.word	0x00000000
        /*0020*/ 	.short	0x0003
        /*0022*/ 	.short	0x0018
        /*0024*/ 	.byte	0x00, 0xf0, 0x11, 0x00


	//----- nvinfo : EIATTR_KPARAM_INFO
	.align		4
.L_35:
        /*0028*/ 	.byte	0x04, 0x17
        /*002a*/ 	.short	(.L_37 - .L_36)
.L_36:
        /*002c*/ 	.word	0x00000000
        /*0030*/ 	.short	0x0002
        /*0032*/ 	.short	0x0010
        /*0034*/ 	.byte	0x00, 0xf5, 0x21, 0x00


	//----- nvinfo : EIATTR_KPARAM_INFO
	.align		4
.L_37:
        /*0038*/ 	.byte	0x04, 0x17
        /*003a*/ 	.short	(.L_39 - .L_38)
.L_38:
        /*003c*/ 	.word	0x00000000
        /*0040*/ 	.short	0x0001
        /*0042*/ 	.short	0x0008
        /*0044*/ 	.byte	0x00, 0xf5, 0x21, 0x00


	//----- nvinfo : EIATTR_KPARAM_INFO
	.align		4
.L_39:
        /*0048*/ 	.byte	0x04, 0x17
        /*004a*/ 	.short	(.L_41 - .L_40)
.L_40:
        /*004c*/ 	.word	0x00000000
        /*0050*/ 	.short	0x0000
        /*0052*/ 	.short	0x0000
        /*0054*/ 	.byte	0x00, 0xf5, 0x21, 0x00


	//----- nvinfo : EIATTR_SPARSE_MMA_MASK
	.align		4
.L_41:
        /*0058*/ 	.byte	0x03, 0x50
        /*005a*/ 	.short	0x0000


	//----- nvinfo : EIATTR_MAXREG_COUNT
	.align		4
        /*005c*/ 	.byte	0x03, 0x1b
        /*005e*/ 	.short	0x00ff


	//----- nvinfo : EIATTR_MERCURY_ISA_VERSION
	.align		4
        /*0060*/ 	.byte	0x03, 0x5f
        /*0062*/ 	.short	0x0101


	//----- nvinfo : EIATTR_VRC_CTA_INIT_COUNT
	.align		4
        /*0064*/ 	.byte	0x02, 0x4a
	.zero		1
	.zero		1


	//----- nvinfo : EIATTR_EXIT_INSTR_OFFSETS
	.align		4
        /*0068*/ 	.byte	0x04, 0x1c
        /*006a*/ 	.short	(.L_43 - .L_42)


	//   ....[0]....
.L_42:
        /*006c*/ 	.word	0x00000030


	//   ....[1]....
        /*0070*/ 	.word	0x00000bc0


	//----- nvinfo : EIATTR_CBANK_PARAM_SIZE
	.align		4
.L_43:
        /*0074*/ 	.byte	0x03, 0x19
        /*0076*/ 	.short	0x0028


	//----- nvinfo : EIATTR_PARAM_CBANK
	.align		4
        /*0078*/ 	.byte	0x04, 0x0a
        /*007a*/ 	.short	(.L_45 - .L_44)
	.align		4
.L_44:
        /*007c*/ 	.word	index@(.nv.constant0._Z18calculate_productsPiS_S_im)
        /*0080*/ 	.short	0x0380
        /*0082*/ 	.short	0x0028


	//----- nvinfo : EIATTR_SW_WAR
	.align		4
.L_45:
        /*0084*/ 	.byte	0x04, 0x36
        /*0086*/ 	.short	(.L_47 - .L_46)
.L_46:
        /*0088*/ 	.word	0x00000008
.L_47:


//--------------------- .nv.callgraph             --------------------------
	.section	.nv.callgraph,"",@"SHT_CUDA_CALLGRAPH"
	.align	4
	.sectionentsize	8
	.align		4
        /*0000*/ 	.word	0x00000000
	.align		4
        /*0004*/ 	.word	0xffffffff
	.align		4
        /*0008*/ 	.word	0x00000000
	.align		4
        /*000c*/ 	.word	0xfffffffe
	.align		4
        /*0010*/ 	.word	0x00000000
	.align		4
        /*0014*/ 	.word	0xfffffffd
	.align		4
        /*0018*/ 	.word	0x00000000
	.align		4
        /*001c*/ 	.word	0xfffffffc


//--------------------- .text._Z17reduce_polynomialPiS_m --------------------------
	.section	.text._Z17reduce_polynomialPiS_m,"ax",@progbits
	.align	128
        .global         _Z17reduce_polynomialPiS_m
        .type           _Z17reduce_polynomialPiS_m,@function
        .size           _Z17reduce_polynomialPiS_m,(.L_x_12 - _Z17reduce_polynomialPiS_m)
        .other          _Z17reduce_polynomialPiS_m,@"STO_CUDA_ENTRY STV_DEFAULT"
_Z17reduce_polynomialPiS_m:
.text._Z17reduce_polynomialPiS_m:
[----:B------:R-:W-:Y:S08]  /*0000*/  LDC R1, c[0x0][0x37c] ;  /* 0x0000df00ff017b82 */ /* 0x000ff00000000800 */
[----:B------:R-:W0:Y:S01]  /*0010*/  LDC.64 R2, c[0x0][0x390] ;  /* 0x0000e400ff027b82 */ /* 0x000e220000000a00 */
[----:B------:R-:W-:Y:S02]  /*0020*/  IMAD.MOV.U32 R13, RZ, RZ, RZ ;  /* 0x000000ffff0d7224 */ /* 0x000fe400078e00ff */
[----:B------:R-:W-:-:S05]  /*0030*/  IMAD.MOV.U32 R7, RZ, RZ, RZ ;  /* 0x000000ffff077224 */ /* 0x000fca00078e00ff */
[----:B------:R-:W1:Y:S01]  /*0040*/  S2UR UR6, SR_CTAID.X ;  /* 0x00000000000679c3 */ /* 0x000e620000002500 */
[----:B0-----:R-:W-:-:S04]  /*0050*/  IADD3 R4, P0, PT, R2, -0x1, RZ ;  /* 0xffffffff02047810 */ /* 0x001fc80007f1e0ff */
[----:B------:R-:W-:Y:S02]  /*0060*/  IADD3.X R0, PT, PT, R3, -0x1, RZ, P0, !PT ;  /* 0xffffffff03007810 */ /* 0x000fe400007fe4ff */
[----:B-1----:R-:W-:Y:S01]  /*0070*/  ISETP.GE.U32.AND P0, PT, R4, UR6, PT ;  /* 0x0000000604007c0c */ /* 0x002fe2000bf06070 */
[----:B------:R-:W-:Y:S01]  /*0080*/  IMAD.U32 R11, RZ, RZ, UR6 ;  /* 0x00000006ff0b7e24 */ /* 0x000fe2000f8e00ff */
[----:B------:R-:W-:-:S04]  /*0090*/  LOP3.LUT R0, R0, 0x7fffffff, RZ, 0xc0, !PT ;  /* 0x7fffffff00007812 */ /* 0x000fc800078ec0ff */
[----:B------:R-:W-:-:S13]  /*00a0*/  ISETP.GE.U32.AND.EX P0, PT, R0, RZ, PT, P0 ;  /* 0x000000ff0000720c */ /* 0x000fda0003f06100 */
[----:B------:R-:W-:Y:S05]  /*00b0*/  @P0 BRA `(.L_x_0) ;  /* 0x0000000000700947 */ /* 0x000fea0003800000 */
[----:B------:R-:W-:-:S13]  /*00c0*/  ISETP.NE.U32.AND P0, PT, R3, RZ, PT ;  /* 0x000000ff0300720c */ /* 0x000fda0003f05070 */
[----:B------:R-:W-:Y:S05]  /*00d0*/  @P0 BRA `(.L_x_1) ;  /* 0x0000000000500947 */ /* 0x000fea0003800000 */
[----:B------:R-:W0:Y:S01]  /*00e0*/  I2F.U32.RP R0, R2 ;  /* 0x0000000200007306 */ /* 0x000e220000209000 */
[----:B------:R-:W-:-:S07]  /*00f0*/  ISETP.NE.U32.AND P1, PT, R2, RZ, PT ;  /* 0x000000ff0200720c */ /* 0x000fce0003f25070 */
[----:B0-----:R-:W0:Y:S02]  /*0100*/  MUFU.RCP R0, R0 ;  /* 0x0000000000007308 */ /* 0x001e240000001000 */
[----:B0-----:R-:W-:-:S06]  /*0110*/  IADD3 R4, PT, PT, R0, 0xffffffe, RZ ;  /* 0x0ffffffe00047810 */ /* 0x001fcc0007ffe0ff */
[----:B------:R0:W1:Y:S02]  /*0120*/  F2I.FTZ.U32.TRUNC.NTZ R5, R4 ;  /* 0x0000000400057305 */ /* 0x000064000021f000 */
[----:B0-----:R-:W-:Y:S02]  /*0130*/  IMAD.MOV.U32 R4, RZ, RZ, RZ ;  /* 0x000000ffff047224 */ /* 0x001fe400078e00ff */
[----:B-1----:R-:W-:-:S04]  /*0140*/  IMAD.MOV R3, RZ, RZ, -R5 ;  /* 0x000000ffff037224 */ /* 0x002fc800078e0a05 */
[----:B------:R-:W-:-:S04]  /*0150*/  IMAD R3, R3, R2, RZ ;  /* 0x0000000203037224 */ /* 0x000fc800078e02ff */
[----:B------:R-:W-:-:S06]  /*0160*/  IMAD.HI.U32 R5, R5, R3, R4 ;  /* 0x0000000305057227 */ /* 0x000fcc00078e0004 */
[----:B------:R-:W-:-:S05]  /*0170*/  IMAD.HI.U32 R5, R5, UR6, RZ ;  /* 0x0000000605057c27 */ /* 0x000fca000f8e00ff */
[----:B------:R-:W-:-:S05]  /*0180*/  IADD3 R5, PT, PT, -R5, RZ, RZ ;  /* 0x000000ff05057210 */ /* 0x000fca0007ffe1ff */
[----:B------:R-:W-:Y:S02]  /*0190*/  IMAD R3, R2, R5, UR6 ;  /* 0x0000000602037e24 */ /* 0x000fe4000f8e0205 */
[----:B------:R-:W-:-:S03]  /*01a0*/  IMAD.MOV.U32 R5, RZ, RZ, RZ ;  /* 0x000000ffff057224 */ /* 0x000fc600078e00ff */
[----:B------:R-:W-:-:S13]  /*01b0*/  ISETP.GE.U32.AND P0, PT, R3, R2, PT ;  /* 0x000000020300720c */ /* 0x000fda0003f06070 */
[----:B------:R-:W-:-:S05]  /*01c0*/  @P0 IMAD.IADD R3, R3, 0x1, -R2 ;  /* 0x0000000103030824 */ /* 0x000fca00078e0a02 */
[----:B------:R-:W-:-:S13]  /*01d0*/  ISETP.GE.U32.AND P0, PT, R3, R2, PT ;  /* 0x000000020300720c */ /* 0x000fda0003f06070 */
[----:B------:R-:W-:Y:S01]  /*01e0*/  @P0 IMAD.IADD R3, R3, 0x1, -R2 ;  /* 0x0000000103030824 */ /* 0x000fe200078e0a02 */
[----:B------:R-:W-:-:S04]  /*01f0*/  @!P1 LOP3.LUT R3, RZ, R2, RZ, 0x33, !PT ;  /* 0x00000002ff039212 */ /* 0x000fc800078e33ff */
[----:B------:R-:W-:Y:S01]  /*0200*/  MOV R4, R3 ;  /* 0x0000000300047202 */ /* 0x000fe20000000f00 */
[----:B------:R-:W-:Y:S06]  /*0210*/  BRA `(.L_x_2) ;  /* 0x0000000000087947 */ /* 0x000fec0003800000 */
.L_x_1:
[----:B------:R-:W-:-:S07]  /*0220*/  MOV R0, 0x240 ;  /* 0x0000024000007802 */ /* 0x000fce0000000f00 */
[----:B------:R-:W-:Y:S05]  /*0230*/  CALL.REL.NOINC `($__internal_0_$__cuda_sm20_rem_u64) ;  /* 0x0000000000847944 */ /* 0x000fea0003c00000 */
.L_x_2:
[----:B------:R-:W0:Y:S01]  /*0240*/  LDC R2, c[0x0][0x390] ;  /* 0x0000e400ff027b82 */ /* 0x000e220000000800 */
[----:B------:R-:W-:-:S05]  /*0250*/  IADD3 R13, P0, PT, R4, 0x1, RZ ;  /* 0x00000001040d7810 */ /* 0x000fca0007f1e0ff */
[----:B------:R-:W-:Y:S01]  /*0260*/  IMAD.X R7, RZ, RZ, R5, P0 ;  /* 0x000000ffff077224 */ /* 0x000fe200000e0605 */
[----:B0-----:R-:W-:-:S07]  /*0270*/  IADD3 R11, PT, PT, R2, -0x1, RZ ;  /* 0xffffffff020b7810 */ /* 0x001fce0007ffe0ff */
.L_x_0:
[----:B------:R-:W0:Y:S01]  /*0280*/  LDCU UR7, c[0x0][0x394] ;  /* 0x00007280ff0777ac */ /* 0x000e220008000800 */
[----:B------:R-:W-:-:S04]  /*0290*/  ISETP.GE.U32.AND P0, PT, R13, R2, PT ;  /* 0x000000020d00720c */ /* 0x000fc80003f06070 */
[----:B0-----:R-:W-:-:S04]  /*02a0*/  ISETP.GE.U32.AND.EX P0, PT, R7, UR7, PT, P0 ;  /* 0x0000000707007c0c */ /* 0x001fc8000bf06100 */
[----:B------:R-:W-:-:S13]  /*02b0*/  ISETP.LT.OR P0, PT, R11, RZ, P0 ;  /* 0x000000ff0b00720c */ /* 0x000fda0000701670 */
[----:B------:R-:W-:Y:S05]  /*02c0*/  @P0 EXIT ;  /* 0x000000000000094d */ /* 0x000fea0003800000 */
[----:B------:R-:W0:Y:S01]  /*02d0*/  LDCU.64 UR4, c[0x0][0x388] ;  /* 0x00007100ff0477ac */ /* 0x000e220008000a00 */
[----:B------:R-:W1:Y:S01]  /*02e0*/  LDC.64 R14, c[0x0][0x380] ;  /* 0x0000e000ff0e7b82 */ /* 0x000e620000000a00 */
[----:B------:R-:W2:Y:S01]  /*02f0*/  LDCU.64 UR8, c[0x0][0x358] ;  /* 0x00006b00ff0877ac */ /* 0x000ea20008000a00 */
[----:B0-----:R-:W-:-:S04]  /*0300*/  ULEA UR4, UP0, UR6, UR4, 0x2 ;  /* 0x0000000406047291 */ /* 0x001fc8000f8010ff */
[----:B------:R-:W-:Y:S02]  /*0310*/  ULEA.HI.X UR5, UR6, UR5, URZ, 0x2, UP0 ;  /* 0x0000000506057291 */ /* 0x000fe400080f14ff */
[----:B------:R-:W-:-:S04]  /*0320*/  IMAD.U32 R4, RZ, RZ, UR4 ;  /* 0x00000004ff047e24 */ /* 0x000fc8000f8e00ff */
[----:B------:R-:W-:-:S05]  /*0330*/  IMAD.U32 R5, RZ, RZ, UR5 ;  /* 0x00000005ff057e24 */ /* 0x000fca000f8e00ff */
[----:B--2---:R0:W5:Y:S02]  /*0340*/  LDG.E R3, desc[UR8][R4.64] ;  /* 0x0000000804037981 */ /* 0x004164000c1e1900 */
.L_x_3:
[----:B------:R-:W-:-:S05]  /*0350*/  MOV R6, R13 ;  /* 0x0000000d00067202 */ /* 0x000fca0000000f00 */
[----:B------:R-:W-:-:S04]  /*0360*/  IMAD.WIDE.U32 R6, R11, R2, R6 ;  /* 0x000000020b067225 */ /* 0x000fc800078e0006 */
[----:B------:R-:W-:Y:S01]  /*0370*/  IMAD R0, R11, UR7, R7 ;  /* 0x000000070b007c24 */ /* 0x000fe2000f8e0207 */
[----:B-1----:R-:W-:-:S04]  /*0380*/  LEA R8, P0, R6, R14, 0x2 ;  /* 0x0000000e06087211 */ /* 0x002fc800078010ff */
[----:B------:R-:W-:-:S05]  /*0390*/  LEA.HI.X R9, R6, R15, R0, 0x2, P0 ;  /* 0x0000000f06097211 */ /* 0x000fca00000f1400 */
[----:B--2---:R-:W2:Y:S01]  /*03a0*/  LDG.E R8, desc[UR8][R8.64] ;  /* 0x0000000808087981 */ /* 0x004ea2000c1e1900 */
[----:B------:R-:W-:Y:S01]  /*03b0*/  VIADD R13, R13, 0x1 ;  /* 0x000000010d0d7836 */ /* 0x000fe20000000000 */
[C---:B------:R-:W-:Y:S01]  /*03c0*/  ISETP.NE.AND P1, PT, R11.reuse, RZ, PT ;  /* 0x000000ff0b00720c */ /* 0x040fe20003f25270 */
[----:B------:R-:W-:Y:S01]  /*03d0*/  IMAD.MOV.U32 R7, RZ, RZ, RZ ;  /* 0x000000ffff077224 */ /* 0x000fe200078e00ff */
[----:B------:R-:W-:Y:S02]  /*03e0*/  IADD3 R11, PT, PT, R11, -0x1, RZ ;  /* 0xffffffff0b0b7810 */ /* 0x000fe40007ffe0ff */
[----:B------:R-:W-:-:S04]  /*03f0*/  ISETP.GE.U32.AND P0, PT, R13, R2, PT ;  /* 0x000000020d00720c */ /* 0x000fc80003f06070 */
[----:B------:R-:W-:Y:S01]  /*0400*/  ISETP.GE.U32.AND.EX P0, PT, RZ, UR7, PT, P0 ;  /* 0x00000007ff007c0c */ /* 0x000fe2000bf06100 */
[----:B--2--5:R-:W-:-:S05]  /*0410*/  IMAD.IADD R3, R8, 0x1, R3 ;  /* 0x0000000108037824 */ /* 0x024fca00078e0203 */
[----:B------:R2:W-:Y:S07]  /*0420*/  STG.E desc[UR8][R4.64], R3 ;  /* 0x0000000304007986 */ /* 0x0005ee000c101908 */
[----:B------:R-:W-:Y:S05]  /*0430*/  @!P0 BRA P1, `(.L_x_3) ;  /* 0xfffffffc00c48947 */ /* 0x000fea000083ffff */
[----:B------:R-:W-:Y:S05]  /*0440*/  EXIT ;  /* 0x000000000000794d */ /* 0x000fea0003800000 */
        .weak           $__internal_0_$__cuda_sm20_rem_u64
        .type           $__internal_0_$__cuda_sm20_rem_u64,@function
        .size           $__internal_0_$__cuda_sm20_rem_u64,(.L_x_12 - $__internal_0_$__cuda_sm20_rem_u64)
$__internal_0_$__cuda_sm20_rem_u64:
[----:B------:R-:W0:Y:S01]  /*0450*/  LDCU.64 UR4, c[0x0][0x390] ;  /* 0x00007200ff0477ac */ /* 0x000e220008000a00 */
[----:B------:R-:W1:Y:S01]  /*0460*/  LDC.64 R2, c[0x0][0x390] ;  /* 0x0000e400ff027b82 */ /* 0x000e620000000a00 */
[----:B0-----:R-:W0:Y:S08]  /*0470*/  I2F.U64.RP R8, UR4 ;  /* 0x0000000400087d12 */ /* 0x001e300008309000 */
[----:B0-----:R-:W0:Y:S02]  /*0480*/  MUFU.RCP R8, R8 ;  /* 0x0000000800087308 */ /* 0x001e240000001000 */
[----:B0-----:R-:W-:-:S06]  /*0490*/  VIADD R4, R8, 0x1ffffffe ;  /* 0x1ffffffe08047836 */ /* 0x001fcc0000000000 */
[----:B------:R-:W1:Y:S02]  /*04a0*/  F2I.U64.TRUNC R4, R4 ;  /* 0x0000000400047311 */ /* 0x000e64000020d800 */
[----:B-1----:R-:W-:-:S04]  /*04b0*/  IMAD.WIDE.U32 R6, R4, R2, RZ ;  /* 0x0000000204067225 */ /* 0x002fc800078e00ff */
[----:B------:R-:W-:Y:S01]  /*04c0*/  IMAD R7, R4, R3, R7 ;  /* 0x0000000304077224 */ /* 0x000fe200078e0207 */
[----:B------:R-:W-:-:S03]  /*04d0*/  IADD3 R9, P0, PT, RZ, -R6, RZ ;  /* 0x80000006ff097210 */ /* 0x000fc60007f1e0ff */
[----:B------:R-:W-:Y:S02]  /*04e0*/  IMAD R7, R5, R2, R7 ;  /* 0x0000000205077224 */ /* 0x000fe400078e0207 */
[----:B------:R-:W-:-:S03]  /*04f0*/  IMAD.HI.U32 R6, R4, R9, RZ ;  /* 0x0000000904067227 */ /* 0x000fc600078e00ff */
[----:B------:R-:W-:Y:S01]  /*0500*/  IADD3.X R11, PT, PT, RZ, ~R7, RZ, P0, !PT ;  /* 0x80000007ff0b7210 */ /* 0x000fe200007fe4ff */
[----:B------:R-:W-:-:S04]  /*0510*/  IMAD.MOV.U32 R7, RZ, RZ, R4 ;  /* 0x000000ffff077224 */ /* 0x000fc800078e0004 */
[----:B------:R-:W-:-:S04]  /*0520*/  IMAD.WIDE.U32 R6, P0, R4, R11, R6 ;  /* 0x0000000b04067225 */ /* 0x000fc80007800006 */
[C---:B------:R-:W-:Y:S02]  /*0530*/  IMAD R13, R5.reuse, R11, RZ ;  /* 0x0000000b050d7224 */ /* 0x040fe400078e02ff */
[----:B------:R-:W-:-:S04]  /*0540*/  IMAD.HI.U32 R6, P1, R5, R9, R6 ;  /* 0x0000000905067227 */ /* 0x000fc80007820006 */
[----:B------:R-:W-:Y:S01]  /*0550*/  IMAD.HI.U32 R11, R5, R11, RZ ;  /* 0x0000000b050b7227 */ /* 0x000fe200078e00ff */
[----:B------:R-:W-:-:S03]  /*0560*/  IADD3 R7, P2, PT, R13, R6, RZ ;  /* 0x000000060d077210 */ /* 0x000fc60007f5e0ff */
[----:B------:R-:W-:Y:S02]  /*0570*/  IMAD.X R6, R11, 0x1, R5, P0 ;  /* 0x000000010b067824 */ /* 0x000fe400000e0605 */
[----:B------:R-:W-:-:S03]  /*0580*/  IMAD.WIDE.U32 R4, R7, R2, RZ ;  /* 0x0000000207047225 */ /* 0x000fc600078e00ff */
[----:B------:R-:W-:Y:S01]  /*0590*/  IADD3.X R9, PT, PT, RZ, RZ, R6, P2, P1 ;  /* 0x000000ffff097210 */ /* 0x000fe200017e2406 */
[----:B------:R-:W-:Y:S01]  /*05a0*/  IMAD R5, R7, R3, R5 ;  /* 0x0000000307057224 */ /* 0x000fe200078e0205 */
[----:B------:R-:W-:-:S03]  /*05b0*/  IADD3 R11, P0, PT, RZ, -R4, RZ ;  /* 0x80000004ff0b7210 */ /* 0x000fc60007f1e0ff */
[----:B------:R-:W-:Y:S02]  /*05c0*/  IMAD R5, R9, R2, R5 ;  /* 0x0000000209057224 */ /* 0x000fe400078e0205 */
[----:B------:R-:W-:-:S03]  /*05d0*/  IMAD.HI.U32 R6, R7, R11, RZ ;  /* 0x0000000b07067227 */ /* 0x000fc600078e00ff */
[----:B------:R-:W-:Y:S01]  /*05e0*/  IADD3.X R4, PT, PT, RZ, ~R5, RZ, P0, !PT ;  /* 0x80000005ff047210 */ /* 0x000fe200007fe4ff */
[----:B------:R-:W-:-:S04]  /*05f0*/  IMAD.MOV.U32 R5, RZ, RZ, RZ ;  /* 0x000000ffff057224 */ /* 0x000fc800078e00ff */
[----:B------:R-:W-:-:S04]  /*0600*/  IMAD.WIDE.U32 R6, P0, R7, R4, R6 ;  /* 0x0000000407067225 */ /* 0x000fc80007800006 */
[C---:B------:R-:W-:Y:S02]  /*0610*/  IMAD R8, R9.reuse, R4, RZ ;  /* 0x0000000409087224 */ /* 0x040fe400078e02ff */
[----:B------:R-:W-:-:S04]  /*0620*/  IMAD.HI.U32 R7, P1, R9, R11, R6 ;  /* 0x0000000b09077227 */ /* 0x000fc80007820006 */
[----:B------:R-:W-:Y:S01]  /*0630*/  IMAD.HI.U32 R6, R9, R4, RZ ;  /* 0x0000000409067227 */ /* 0x000fe200078e00ff */
[----:B------:R-:W-:-:S03]  /*0640*/  IADD3 R7, P2, PT, R8, R7, RZ ;  /* 0x0000000708077210 */ /* 0x000fc60007f5e0ff */
[----:B------:R-:W-:Y:S02]  /*0650*/  IMAD.X R9, R6, 0x1, R9, P0 ;  /* 0x0000000106097824 */ /* 0x000fe400000e0609 */
[----:B------:R-:W-:-:S03]  /*0660*/  IMAD.HI.U32 R4, R7, UR6, RZ ;  /* 0x0000000607047c27 */ /* 0x000fc6000f8e00ff */
[----:B------:R-:W-:Y:S01]  /*0670*/  IADD3.X R9, PT, PT, RZ, RZ, R9, P2, P1 ;  /* 0x000000ffff097210 */ /* 0x000fe200017e2409 */
[----:B------:R-:W-:-:S04]  /*0680*/  IMAD.WIDE.U32 R4, RZ, R7, R4 ;  /* 0x00000007ff047225 */ /* 0x000fc800078e0004 */
[----:B------:R-:W-:-:S05]  /*0690*/  IMAD.HI.U32 R4, P0, R9, UR6, R4 ;  /* 0x0000000609047c27 */ /* 0x000fca000f800004 */
[----:B------:R-:W-:Y:S02]  /*06a0*/  IADD3 R7, P1, PT, RZ, R4, RZ ;  /* 0x00000004ff077210 */ /* 0x000fe40007f3e0ff */
[----:B------:R-:W-:-:S03]  /*06b0*/  IADD3.X R6, PT, PT, RZ, RZ, RZ, P0, !PT ;  /* 0x000000ffff067210 */ /* 0x000fc600007fe4ff */
[----:B------:R-:W-:-:S04]  /*06c0*/  IMAD.WIDE.U32 R4, R7, R2, RZ ;  /* 0x0000000207047225 */ /* 0x000fc800078e00ff */
[----:B------:R-:W-:Y:S02]  /*06d0*/  IMAD.X R9, RZ, RZ, R6, P1 ;  /* 0x000000ffff097224 */ /* 0x000fe400008e0606 */
[----:B------:R-:W-:Y:S01]  /*06e0*/  IMAD R7, R7, R3, R5 ;  /* 0x0000000307077224 */ /* 0x000fe200078e0205 */
[----:B------:R-:W-:-:S03]  /*06f0*/  IADD3 R5, P1, PT, -R4, UR6, RZ ;  /* 0x0000000604057c10 */ /* 0x000fc6000ff3e1ff */
[-C--:B------:R-:W-:Y:S01]  /*0700*/  IMAD R7, R9, R2.reuse, R7 ;  /* 0x0000000209077224 */ /* 0x080fe200078e0207 */
[----:B------:R-:W-:-:S03]  /*0710*/  ISETP.GE.U32.AND P0, PT, R5, R2, PT ;  /* 0x000000020500720c */ /* 0x000fc60003f06070 */
[----:B------:R-:W-:Y:S01]  /*0720*/  IMAD.X R4, RZ, RZ, ~R7, P1 ;  /* 0x000000ffff047224 */ /* 0x000fe200008e0e07 */
[----:B------:R-:W-:-:S04]  /*0730*/  IADD3 R7, P1, PT, R5, -R2, RZ ;  /* 0x8000000205077210 */ /* 0x000fc80007f3e0ff */
[CC--:B------:R-:W-:Y:S02]  /*0740*/  ISETP.GE.U32.AND.EX P0, PT, R4.reuse, R3.reuse, PT, P0 ;  /* 0x000000030400720c */ /* 0x0c0fe40003f06100 */
[----:B------:R-:W-:Y:S02]  /*0750*/  IADD3.X R6, PT, PT, R4, ~R3, RZ, P1, !PT ;  /* 0x8000000304067210 */ /* 0x000fe40000ffe4ff */
[----:B------:R-:W-:Y:S02]  /*0760*/  SEL R7, R7, R5, P0 ;  /* 0x0000000507077207 */ /* 0x000fe40000000000 */
[----:B------:R-:W-:Y:S02]  /*0770*/  SEL R6, R6, R4, P0 ;  /* 0x0000000406067207 */ /* 0x000fe40000000000 */
[CC--:B------:R-:W-:Y:S02]  /*0780*/  IADD3 R4, P2, PT, R7.reuse, -R2.reuse, RZ ;  /* 0x8000000207047210 */ /* 0x0c0fe40007f5e0ff */
[----:B------:R-:W-:-:S02]  /*0790*/  ISETP.GE.U32.AND P0, PT, R7, R2, PT ;  /* 0x000000020700720c */ /* 0x000fc40003f06070 */
[----:B------:R-:W-:Y:S01]  /*07a0*/  ISETP.NE.U32.AND P1, PT, R2, RZ, PT ;  /* 0x000000ff0200720c */ /* 0x000fe20003f25070 */
[C---:B------:R-:W-:Y:S01]  /*07b0*/  IMAD.X R5, R6.reuse, 0x1, ~R3, P2 ;  /* 0x0000000106057824 */ /* 0x040fe200010e0e03 */
[----:B------:R-:W-:Y:S01]  /*07c0*/  ISETP.GE.U32.AND.EX P0, PT, R6, R3, PT, P0 ;  /* 0x000000030600720c */ /* 0x000fe20003f06100 */
[----:B------:R-:W-:Y:S01]  /*07d0*/  IMAD.MOV.U32 R2, RZ, RZ, R0 ;  /* 0x000000ffff027224 */ /* 0x000fe200078e0000 */
[----:B------:R-:W-:Y:S01]  /*07e0*/  ISETP.NE.AND.EX P1, PT, R3, RZ, PT, P1 ;  /* 0x000000ff0300720c */ /* 0x000fe20003f25310 */
[----:B------:R-:W-:Y:S01]  /*07f0*/  HFMA2 R3, -RZ, RZ, 0, 0 ;  /* 0x00000000ff037431 */ /* 0x000fe200000001ff */
[----:B------:R-:W-:Y:S02]  /*0800*/  SEL R4, R4, R7, P0 ;  /* 0x0000000704047207 */ /* 0x000fe40000000000 */
[----:B------:R-:W-:Y:S02]  /*0810*/  SEL R5, R5, R6, P0 ;  /* 0x0000000605057207 */ /* 0x000fe40000000000 */
[----:B------:R-:W-:-:S02]  /*0820*/  SEL R4, R4, 0xffffffff, P1 ;  /* 0xffffffff04047807 */ /* 0x000fc40000800000 */
[----:B------:R-:W-:Y:S01]  /*0830*/  SEL R5, R5, 0xffffffff, P1 ;  /* 0xffffffff05057807 */ /* 0x000fe20000800000 */
[----:B------:R-:W-:Y:S06]  /*0840*/  RET.REL.NODEC R2 `(_Z17reduce_polynomialPiS_m) ;  /* 0xfffffff402ec7950 */ /* 0x000fec0003c3ffff */
.L_x_4:
[----:B------:R-:W-:-:S00]  /*0850*/  BRA `(.L_x_4) ;  /* 0xfffffffc00fc7947 */ /* 0x000fc0000383ffff */
[----:B------:R-:W-:-:S00]  /*0860*/  NOP ;  /* 0x0000000000007918 */ /* 0x000fc00000000000 */
        /* <DEDUP_REMOVED lines=9> */
.L_x_12:


//--------------------- .text._Z18calculate_productsPiS_S_im --------------------------
	.section	.text._Z18calculate_productsPiS_S_im,"ax",@progbits
	.align	128
        .global         _Z18calculate_productsPiS_S_im
        .type           _Z18calculate_productsPiS_S_im,@function
        .size           _Z18calculate_productsPiS_S_im,(.L_x_14 - _Z18calculate_productsPiS_S_im)
        .other          _Z18calculate_productsPiS_S_im,@"STO_CUDA_ENTRY STV_DEFAULT"
_Z18calculate_productsPiS_S_im:
.text._Z18calculate_productsPiS_S_im:
[----:B------:R-:W-:Y:S08]  /*0000*/  LDC R1, c[0x0][0x37c] ;  /* 0x0000df00ff017b82 */ /* 0x000ff00000000800 */
[----:B------:R-:W0:Y:S02]  /*0010*/  LDC R9, c[0x0][0x398] ;  /* 0x0000e600ff097b82 */ /* 0x000e240000000800 */
[----:B0-----:R-:W-:-:S13]  /*0020*/  ISETP.GE.AND P0, PT, R9, 0x1, PT ;  /* 0x000000010900780c */ /* 0x001fda0003f06270 */
[----:B------:R-:W-:Y:S05]  /*0030*/  @!P0 EXIT ;  /* 0x000000000000894d */ /* 0x000fea0003800000 */
[----:B------:R-:W0:Y:S01]  /*0040*/  S2R R3, SR_CTAID.X ;  /* 0x0000000000037919 */ /* 0x000e220000002500 */
[----:B------:R-:W1:Y:S01]  /*0050*/  LDC.64 R4, c[0x0][0x380] ;  /* 0x0000e000ff047b82 */ /* 0x000e620000000a00 */
[----:B------:R-:W0:Y:S01]  /*0060*/  LDCU UR4, c[0x0][0x360] ;  /* 0x00006c00ff0477ac */ /* 0x000e220008000800 */
[----:B------:R-:W2:Y:S01]  /*0070*/  LDCU.64 UR6, c[0x0][0x358] ;  /* 0x00006b00ff0677ac */ /* 0x000ea20008000a00 */
[----:B0-----:R-:W-:Y:S01]  /*0080*/  IMAD R3, R3, UR4, RZ ;  /* 0x0000000403037c24 */ /* 0x001fe2000f8e02ff */
[----:B------:R-:W0:Y:S03]  /*0090*/  LDCU.64 UR4, c[0x0][0x390] ;  /* 0x00007200ff0477ac */ /* 0x000e260008000a00 */
[----:B-1----:R-:W-:-:S05]  /*00a0*/  IMAD.WIDE R4, R3, 0x4, R4 ;  /* 0x0000000403047825 */ /* 0x002fca00078e0204 */
[----:B--2---:R1:W5:Y:S01]  /*00b0*/  LDG.E R7, desc[UR6][R4.64] ;  /* 0x0000000604077981 */ /* 0x004362000c1e1900 */
[C---:B------:R-:W-:Y:S01]  /*00c0*/  LOP3.LUT R0, R9.reuse, 0xf, RZ, 0xc0, !PT ;  /* 0x0000000f09007812 */ /* 0x040fe200078ec0ff */
[----:B------:R-:W-:Y:S01]  /*00d0*/  HFMA2 R10, -RZ, RZ, 0, 0 ;  /* 0x00000000ff0a7431 */ /* 0x000fe200000001ff */
[C---:B------:R-:W-:Y:S02]  /*00e0*/  LOP3.LUT R6, R9.reuse, 0x7, RZ, 0xc0, !PT ;  /* 0x0000000709067812 */ /* 0x040fe400078ec0ff */
[----:B------:R-:W-:Y:S02]  /*00f0*/  IADD3 R2, PT, PT, R0, -0x1, RZ ;  /* 0xffffffff00027810 */ /* 0x000fe40007ffe0ff */
[----:B------:R-:W-:Y:S02]  /*0100*/  IADD3 R3, PT, PT, R6, -0x1, RZ ;  /* 0xffffffff06037810 */ /* 0x000fe40007ffe0ff */
[----:B------:R-:W-:Y:S01]  /*0110*/  LOP3.LUT R8, R9, 0x7ffffff0, RZ, 0xc0, !PT ;  /* 0x7ffffff009087812 */ /* 0x000fe200078ec0ff */
[----:B0-----:R-:W-:Y:S01]  /*0120*/  UIADD3 UR4, UP0, UPT, UR4, 0x20, URZ ;  /* 0x0000002004047890 */ /* 0x001fe2000ff1e0ff */
[----:B------:R-:W-:-:S02]  /*0130*/  ISETP.GE.U32.AND P2, PT, R2, 0x7, PT ;  /* 0x000000070200780c */ /* 0x000fc40003f46070 */
[----:B------:R-:W-:Y:S01]  /*0140*/  ISETP.GE.U32.AND P1, PT, R3, 0x3, PT ;  /* 0x000000030300780c */ /* 0x000fe20003f26070 */
[----:B------:R-:W-:Y:S01]  /*0150*/  UIADD3.X UR5, UPT, UPT, URZ, UR5, URZ, UP0, !UPT ;  /* 0x00000005ff057290 */ /* 0x000fe200087fe4ff */
[----:B------:R-:W-:Y:S02]  /*0160*/  LOP3.LUT R9, R9, 0x3, RZ, 0xc0, !PT ;  /* 0x0000000309097812 */ /* 0x000fe400078ec0ff */
[----:B-1----:R-:W-:-:S09]  /*0170*/  IADD3 R11, PT, PT, -R8, RZ, RZ ;  /* 0x000000ff080b7210 */ /* 0x002fd20007ffe1ff */
.L_x_10:
[----:B0-----:R-:W0:Y:S01]  /*0180*/  LDC.64 R2, c[0x0][0x388] ;  /* 0x0000e200ff027b82 */ /* 0x001e220000000a00 */
[----:B-1----:R-:W1:Y:S01]  /*0190*/  LDCU UR8, c[0x0][0x398] ;  /* 0x00007300ff0877ac */ /* 0x002e620008000800 */
[----:B------:R-:W-:Y:S01]  /*01a0*/  MOV R14, RZ ;  /* 0x000000ff000e7202 */ /* 0x000fe20000000f00 */
[----:B-1----:R-:W-:Y:S01]  /*01b0*/  UISETP.GE.U32.AND UP0, UPT, UR8, 0x10, UPT ;  /* 0x000000100800788c */ /* 0x002fe2000bf06070 */
[C---:B0-----:R-:W-:Y:S01]  /*01c0*/  IMAD.WIDE.U32 R2, R10.reuse, 0x4, R2 ;  /* 0x000000040a027825 */ /* 0x041fe200078e0002 */
[----:B------:R-:W-:-:S04]  /*01d0*/  IADD3 R10, PT, PT, R10, 0x1, RZ ;  /* 0x000000010a0a7810 */ /* 0x000fc80007ffe0ff */
[----:B------:R-:W-:-:S03]  /*01e0*/  ISETP.NE.AND P0, PT, R10, UR8, PT ;  /* 0x000000080a007c0c */ /* 0x000fc6000bf05270 */
[----:B--234-:R-:W-:Y:S10]  /*01f0*/  BRA.U !UP0, `(.L_x_5) ;  /* 0x00000005082c7547 */ /* 0x01cff4000b800000 */
[----:B------:R-:W-:Y:S02]  /*0200*/  MOV R15, UR4 ;  /* 0x00000004000f7c02 */ /* 0x000fe40008000f00 */
[----:B------:R-:W-:Y:S02]  /*0210*/  MOV R16, UR5 ;  /* 0x0000000500107c02 */ /* 0x000fe40008000f00 */
[----:B------:R-:W-:-:S07]  /*0220*/  MOV R14, R11 ;  /* 0x0000000b000e7202 */ /* 0x000fce0000000f00 */
.L_x_6:
[----:B------:R-:W-:Y:S02]  /*0230*/  MOV R12, R15 ;  /* 0x0000000f000c7202 */ /* 0x000fe40000000f00 */
[----:B------:R-:W-:Y:S02]  /*0240*/  MOV R13, R16 ;  /* 0x00000010000d7202 */ /* 0x000fe40000000f00 */
[----:B------:R-:W2:Y:S04]  /*0250*/  LDG.E R16, desc[UR6][R2.64] ;  /* 0x0000000602107981 */ /* 0x000ea8000c1e1900 */
[----:B------:R-:W2:Y:S02]  /*0260*/  LDG.E R15, desc[UR6][R12.64+-0x20] ;  /* 0xffffe0060c0f7981 */ /* 0x000ea4000c1e1900 */
[----:B--2--5:R-:W-:-:S05]  /*0270*/  IMAD R15, R16, R15, R7 ;  /* 0x0000000f100f7224 */ /* 0x024fca00078e0207 */
[----:B------:R0:W-:Y:S04]  /*0280*/  STG.E desc[UR6][R4.64], R15 ;  /* 0x0000000f04007986 */ /* 0x0001e8000c101906 */
[----:B------:R-:W2:Y:S04]  /*0290*/  LDG.E R16, desc[UR6][R2.64] ;  /* 0x0000000602107981 */ /* 0x000ea8000c1e1900 */
[----:B---3--:R-:W2:Y:S02]  /*02a0*/  LDG.E R7, desc[UR6][R12.64+-0x1c] ;  /* 0xffffe4060c077981 */ /* 0x008ea4000c1e1900 */
[----:B--2---:R-:W-:-:S05]  /*02b0*/  IMAD R7, R16, R7, R15 ;  /* 0x0000000710077224 */ /* 0x004fca00078e020f */
[----:B------:R1:W-:Y:S04]  /*02c0*/  STG.E desc[UR6][R4.64], R7 ;  /* 0x0000000704007986 */ /* 0x0003e8000c101906 */
[----:B------:R-:W2:Y:S04]  /*02d0*/  LDG.E R16, desc[UR6][R2.64] ;  /* 0x0000000602107981 */ /* 0x000ea8000c1e1900 */
[----:B------:R-:W2:Y:S02]  /*02e0*/  LDG.E R17, desc[UR6][R12.64+-0x18] ;  /* 0xffffe8060c117981 */ /* 0x000ea4000c1e1900 */
[----:B--2---:R-:W-:-:S05]  /*02f0*/  IMAD R17, R16, R17, R7 ;  /* 0x0000001110117224 */ /* 0x004fca00078e0207 */
[----:B------:R2:W-:Y:S04]  /*0300*/  STG.E desc[UR6][R4.64], R17 ;  /* 0x0000001104007986 */ /* 0x0005e8000c101906 */
[----:B------:R-:W0:Y:S04]  /*0310*/  LDG.E R16, desc[UR6][R2.64] ;  /* 0x0000000602107981 */ /* 0x000e28000c1e1900 */
[----:B------:R-:W0:Y:S02]  /*0320*/  LDG.E R18, desc[UR6][R12.64+-0x14] ;  /* 0xffffec060c127981 */ /* 0x000e24000c1e1900 */
[----:B0-----:R-:W-:-:S05]  /*0330*/  IMAD R15, R16, R18, R17 ;  /* 0x00000012100f7224 */ /* 0x001fca00078e0211 */
[----:B------:R0:W-:Y:S04]  /*0340*/  STG.E desc[UR6][R4.64], R15 ;  /* 0x0000000f04007986 */ /* 0x0001e8000c101906 */
[----:B------:R-:W1:Y:S04]  /*0350*/  LDG.E R16, desc[UR6][R2.64] ;  /* 0x0000000602107981 */ /* 0x000e68000c1e1900 */
[----:B------:R-:W1:Y:S02]  /*0360*/  LDG.E R18, desc[UR6][R12.64+-0x10] ;  /* 0xfffff0060c127981 */ /* 0x000e64000c1e1900 */
[----:B-1----:R-:W-:-:S05]  /*0370*/  IMAD R7, R16, R18, R15 ;  /* 0x0000001210077224 */ /* 0x002fca00078e020f */
        /* <DEDUP_REMOVED lines=33> */
[----:B------:R-:W3:Y:S04]  /*0590*/  LDG.E R16, desc[UR6][R2.64] ;  /* 0x0000000602107981 */ /* 0x000ee8000c1e1900 */
[----:B------:R-:W3:Y:S02]  /*05a0*/  LDG.E R18, desc[UR6][R12.64+0x14] ;  /* 0x000014060c127981 */ /* 0x000ee4000c1e1900 */
[----:B---3--:R-:W-:-:S05]  /*05b0*/  IMAD R19, R16, R18, R15 ;  /* 0x0000001210137224 */ /* 0x008fca00078e020f */
[----:B------:R3:W-:Y:S04]  /*05c0*/  STG.E desc[UR6][R4.64], R19 ;  /* 0x0000001304007986 */ /* 0x0007e8000c101906 */
[----:B------:R-:W2:Y:S04]  /*05d0*/  LDG.E R16, desc[UR6][R2.64] ;  /* 0x0000000602107981 */ /* 0x000ea8000c1e1900 */
[----:B-1----:R-:W2:Y:S01]  /*05e0*/  LDG.E R7, desc[UR6][R12.64+0x18] ;  /* 0x000018060c077981 */ /* 0x002ea2000c1e1900 */
[----:B------:R-:W-:Y:S01]  /*05f0*/  IADD3 R14, PT, PT, R14, 0x10, RZ ;  /* 0x000000100e0e7810 */ /* 0x000fe20007ffe0ff */
[----:B--2---:R-:W-:-:S05]  /*0600*/  IMAD R17, R16, R7, R19 ;  /* 0x0000000710117224 */ /* 0x004fca00078e0213 */
[----:B------:R3:W-:Y:S04]  /*0610*/  STG.E desc[UR6][R4.64], R17 ;  /* 0x0000001104007986 */ /* 0x0007e8000c101906 */
[----:B------:R-:W2:Y:S04]  /*0620*/  LDG.E R16, desc[UR6][R2.64] ;  /* 0x0000000602107981 */ /* 0x000ea8000c1e1900 */
[----:B------:R-:W2:Y:S01]  /*0630*/  LDG.E R7, desc[UR6][R12.64+0x1c] ;  /* 0x00001c060c077981 */ /* 0x000ea2000c1e1900 */
[----:B------:R-:W-:Y:S02]  /*0640*/  ISETP.NE.AND P3, PT, R14, RZ, PT ;  /* 0x000000ff0e00720c */ /* 0x000fe40003f65270 */
[----:B0-----:R-:W-:Y:S01]  /*0650*/  IADD3 R15, P4, PT, R12, 0x40, RZ ;  /* 0x000000400c0f7810 */ /* 0x001fe20007f9e0ff */
[----:B--2---:R-:W-:-:S03]  /*0660*/  IMAD R7, R16, R7, R17 ;  /* 0x0000000710077224 */ /* 0x004fc600078e0211 */
[----:B------:R-:W-:Y:S02]  /*0670*/  IADD3.X R16, PT, PT, RZ, R13, RZ, P4, !PT ;  /* 0x0000000dff107210 */ /* 0x000fe400027fe4ff */
[----:B------:R3:W-:Y:S05]  /*0680*/  STG.E desc[UR6][R4.64], R7 ;  /* 0x0000000704007986 */ /* 0x0007ea000c101906 */
[----:B------:R-:W-:Y:S05]  /*0690*/  @P3 BRA `(.L_x_6) ;  /* 0xfffffff800e43947 */ /* 0x000fea000383ffff */
[----:B------:R-:W-:-:S07]  /*06a0*/  MOV R14, R8 ;  /* 0x00000008000e7202 */ /* 0x000fce0000000f00 */
.L_x_5:
[----:B------:R-:W-:-:S13]  /*06b0*/  ISETP.NE.AND P3, PT, R0, RZ, PT ;  /* 0x000000ff0000720c */ /* 0x000fda0003f65270 */
[----:B------:R-:W-:Y:S05]  /*06c0*/  @!P3 BRA `(.L_x_7) ;  /* 0x000000040038b947 */ /* 0x000fea0003800000 */
[----:B------:R-:W-:Y:S01]  /*06d0*/  ISETP.NE.AND P3, PT, R6, RZ, PT ;  /* 0x000000ff0600720c */ /* 0x000fe20003f65270 */
[----:B------:R-:W-:-:S12]  /*06e0*/  @!P2 BRA `(.L_x_8) ;  /* 0x00000000008ca947 */ /* 0x000fd80003800000 */
[----:B------:R-:W0:Y:S01]  /*06f0*/  LDC.64 R12, c[0x0][0x390] ;  /* 0x0000e400ff0c7b82 */ /* 0x000e220000000a00 */
[----:B------:R-:W2:Y:S01]  /*0700*/  LDG.E R16, desc[UR6][R2.64] ;  /* 0x0000000602107981 */ /* 0x000ea2000c1e1900 */
[----:B0-----:R-:W-:-:S05]  /*0710*/  IMAD.WIDE.U32 R12, R14, 0x4, R12 ;  /* 0x000000040e0c7825 */ /* 0x001fca00078e000c */
        /* <DEDUP_REMOVED lines=28> */
[----:B------:R-:W1:Y:S01]  /*08e0*/  LDG.E R16, desc[UR6][R2.64] ;  /* 0x0000000602107981 */ /* 0x000e62000c1e1900 */
[----:B------:R-:W-:Y:S01]  /*08f0*/  IADD3 R14, PT, PT, R14, 0x8, RZ ;  /* 0x000000080e0e7810 */ /* 0x000fe20007ffe0ff */
[----:B-1----:R-:W-:-:S05]  /*0900*/  IMAD R7, R16, R18, R15 ;  /* 0x0000001210077224 */ /* 0x002fca00078e020f */
[----:B------:R2:W-:Y:S02]  /*0910*/  STG.E desc[UR6][R4.64], R7 ;  /* 0x0000000704007986 */ /* 0x0005e4000c101906 */
.L_x_8:
[----:B------:R-:W-:Y:S05]  /*0920*/  @!P3 BRA `(.L_x_7) ;  /* 0x0000000000a0b947 */ /* 0x000fea0003800000 */
[----:B------:R-:W-:Y:S01]  /*0930*/  ISETP.NE.AND P3, PT, R9, RZ, PT ;  /* 0x000000ff0900720c */ /* 0x000fe20003f65270 */
[----:B------:R-:W-:-:S12]  /*0940*/  @!P1 BRA `(.L_x_9) ;  /* 0x00000000004c9947 */ /* 0x000fd80003800000 */
[----:B------:R-:W0:Y:S01]  /*0950*/  LDC.64 R12, c[0x0][0x390] ;  /* 0x0000e400ff0c7b82 */ /* 0x000e220000000a00 */
[----:B------:R-:W4:Y:S01]  /*0960*/  LDG.E R16, desc[UR6][R2.64] ;  /* 0x0000000602107981 */ /* 0x000f22000c1e1900 */
[----:B0-----:R-:W-:-:S05]  /*0970*/  IMAD.WIDE.U32 R12, R14, 0x4, R12 ;  /* 0x000000040e0c7825 */ /* 0x001fca00078e000c */
[----:B--2---:R-:W4:Y:S02]  /*0980*/  LDG.E R15, desc[UR6][R12.64] ;  /* 0x000000060c0f7981 */ /* 0x004f24000c1e1900 */
[----:B----45:R-:W-:-:S05]  /*0990*/  IMAD R15, R16, R15, R7 ;  /* 0x0000000f100f7224 */ /* 0x030fca00078e0207 */
        /* <DEDUP_REMOVED lines=9> */
[----:B------:R-:W2:Y:S04]  /*0a30*/  LDG.E R7, desc[UR6][R12.64+0xc] ;  /* 0x00000c060c077981 */ /* 0x000ea8000c1e1900 */
[----:B------:R-:W2:Y:S01]  /*0a40*/  LDG.E R16, desc[UR6][R2.64] ;  /* 0x0000000602107981 */ /* 0x000ea2000c1e1900 */
[----:B------:R-:W-:Y:S01]  /*0a50*/  IADD3 R14, PT, PT, R14, 0x4, RZ ;  /* 0x000000040e0e7810 */ /* 0x000fe20007ffe0ff */
[----:B--2---:R-:W-:-:S05]  /*0a60*/  IMAD R7, R16, R7, R19 ;  /* 0x0000000710077224 */ /* 0x004fca00078e0213 */
[----:B------:R0:W-:Y:S02]  /*0a70*/  STG.E desc[UR6][R4.64], R7 ;  /* 0x0000000704007986 */ /* 0x0001e4000c101906 */
.L_x_9:
[----:B------:R-:W-:Y:S05]  /*0a80*/  @!P3 BRA `(.L_x_7) ;  /* 0x000000000048b947 */ /* 0x000fea0003800000 */
[----:B------:R-:W1:Y:S02]  /*0a90*/  LDC.64 R12, c[0x0][0x390] ;  /* 0x0000e400ff0c7b82 */ /* 0x000e640000000a00 */
[----:B-1----:R-:W-:Y:S02]  /*0aa0*/  IMAD.WIDE.U32 R12, R14, 0x4, R12 ;  /* 0x000000040e0c7825 */ /* 0x002fe400078e000c */
[----:B------:R-:W3:Y:S04]  /*0ab0*/  LDG.E R14, desc[UR6][R2.64] ;  /* 0x00000006020e7981 */ /* 0x000ee8000c1e1900 */
[----:B0-2---:R-:W3:Y:S01]  /*0ac0*/  LDG.E R15, desc[UR6][R12.64] ;  /* 0x000000060c0f7981 */ /* 0x005ee2000c1e1900 */
[----:B------:R-:W-:Y:S01]  /*0ad0*/  ISETP.NE.AND P3, PT, R9, 0x1, PT ;  /* 0x000000010900780c */ /* 0x000fe20003f65270 */
[----:B---3-5:R-:W-:-:S05]  /*0ae0*/  IMAD R7, R14, R15, R7 ;  /* 0x0000000f0e077224 */ /* 0x028fca00078e0207 */
[----:B------:R1:W-:Y:S07]  /*0af0*/  STG.E desc[UR6][R4.64], R7 ;  /* 0x0000000704007986 */ /* 0x0003ee000c101906 */
[----:B------:R-:W-:Y:S05]  /*0b00*/  @!P3 BRA `(.L_x_7) ;  /* 0x000000000028b947 */ /* 0x000fea0003800000 */
[----:B------:R-:W1:Y:S04]  /*0b10*/  LDG.E R14, desc[UR6][R2.64] ;  /* 0x00000006020e7981 */ /* 0x000e68000c1e1900 */
[----:B------:R-:W1:Y:S01]  /*0b20*/  LDG.E R15, desc[UR6][R12.64+0x4] ;  /* 0x000004060c0f7981 */ /* 0x000e62000c1e1900 */
[----:B------:R-:W-:Y:S01]  /*0b30*/  ISETP.NE.AND P3, PT, R9, 0x2, PT ;  /* 0x000000020900780c */ /* 0x000fe20003f65270 */
[----:B-1----:R-:W-:-:S05]  /*0b40*/  IMAD R7, R14, R15, R7 ;  /* 0x0000000f0e077224 */ /* 0x002fca00078e0207 */
[----:B------:R4:W-:Y:S07]  /*0b50*/  STG.E desc[UR6][R4.64], R7 ;  /* 0x0000000704007986 */ /* 0x0009ee000c101906 */
[----:B------:R-:W-:Y:S05]  /*0b60*/  @!P3 BRA `(.L_x_7) ;  /* 0x000000000010b947 */ /* 0x000fea0003800000 */
[----:B------:R-:W4:Y:S04]  /*0b70*/  LDG.E R2, desc[UR6][R2.64] ;  /* 0x0000000602027981 */ /* 0x000f28000c1e1900 */
[----:B------:R-:W4:Y:S02]  /*0b80*/  LDG.E R12, desc[UR6][R12.64+0x8] ;  /* 0x000008060c0c7981 */ /* 0x000f24000c1e1900 */
[----:B----4-:R-:W-:-:S05]  /*0b90*/  IMAD R7, R2, R12, R7 ;  /* 0x0000000c02077224 */ /* 0x010fca00078e0207 */
[----:B------:R0:W-:Y:S02]  /*0ba0*/  STG.E desc[UR6][R4.64], R7 ;  /* 0x0000000704007986 */ /* 0x0001e4000c101906 */
.L_x_7:
[----:B------:R-:W-:Y:S05]  /*0bb0*/  @P0 BRA `(.L_x_10) ;  /* 0xfffffff400700947 */ /* 0x000fea000383ffff */
[----:B------:R-:W-:Y:S05]  /*0bc0*/  EXIT ;  /* 0x000000000000794d */ /* 0x000fea0003800000 */
.L_x_11:
        /* <DEDUP_REMOVED lines=11> */
.L_x_14:


//--------------------- .nv.shared.reserved.0     --------------------------
	.section	.nv.shared.reserved.0,"aw",@nobits
	.weak		__nv_reservedSMEM_offset_0_alias
	.size		__nv_reservedSMEM_offset_0_alias, 0, 64
	.other		__nv_reservedSMEM_offset_0_alias,@"STO_CUDA_RESERVED_SHARED STV_DEFAULT"
__nv_reservedSMEM_offset_0_alias:
	.zero		0
	.zero		64


//--------------------- .nv.constant0._Z17reduce_polynomialPiS_m --------------------------
	.section	.nv.constant0._Z17reduce_polynomialPiS_m,"a",@progbits
	.sectionflags	@""
	.align	4
.nv.constant0._Z17reduce_polynomialPiS_m:
	.zero		920


//--------------------- .nv.constant0._Z18calculate_productsPiS_S_im --------------------------
	.section	.nv.constant0._Z18calculate_productsPiS_S_im,"a",@progbits
	.sectionflags	@""
	.align	4
.nv.constant0._Z18calculate_productsPiS_S_im:
	.zero		936


//--------------------- SYMBOLS --------------------------

	.type		.nv.reservedSmem.offset0,@object
	.size		.nv.reservedSmem.offset0,0x4
